	.headerflags	@"EF_CUDA_TEXMODE_UNIFIED EF_CUDA_64BIT_ADDRESS EF_CUDA_ACCELERATORS EF_CUDA_SM90 EF_CUDA_VIRTUAL_SM(EF_CUDA_SM90)"
	.elftype	@"ET_EXEC"


//--------------------- .nv.info                  --------------------------
	.section	.nv.info,"",@"SHT_CUDA_INFO"
	.align	4


	//----- nvinfo : EIATTR_REGCOUNT
	.align		4
        /*0000*/ 	.byte	0x04, 0x2f
        /*0002*/ 	.short	(.L_1 - .L_0)
	.align		4
.L_0:
        /*0004*/ 	.word	index@(triton_poi_fused_add_mul_31)
        /*0008*/ 	.word	0x00000024


	//----- nvinfo : EIATTR_MIN_STACK_SIZE
	.align		4
.L_1:
        /*000c*/ 	.byte	0x04, 0x12
        /*000e*/ 	.short	(.L_3 - .L_2)
	.align		4
.L_2:
        /*0010*/ 	.word	index@(triton_poi_fused_add_mul_31)
        /*0014*/ 	.word	0x00000000


	//----- nvinfo : EIATTR_FRAME_SIZE
	.align		4
.L_3:
        /*0018*/ 	.byte	0x04, 0x11
        /*001a*/ 	.short	(.L_5 - .L_4)
	.align		4
.L_4:
        /*001c*/ 	.word	index@(triton_poi_fused_add_mul_31)
        /*0020*/ 	.word	0x00000000


	//----- nvinfo : EIATTR_MIN_STACK_SIZE
	.align		4
.L_5:
        /*0024*/ 	.byte	0x04, 0x12
        /*0026*/ 	.short	(.L_7 - .L_6)
	.align		4
.L_6:
        /*0028*/ 	.word	index@(triton_poi_fused_add_mul_31)
        /*002c*/ 	.word	0x00000000
.L_7:


//--------------------- .nv.info.triton_poi_fused_add_mul_31 --------------------------
	.section	.nv.info.triton_poi_fused_add_mul_31,"",@"SHT_CUDA_INFO"
	.sectionflags	@""
	.align	4


	//----- nvinfo : EIATTR_CUDA_API_VERSION
	.align		4
        /*0000*/ 	.byte	0x04, 0x37
        /*0002*/ 	.short	(.L_9 - .L_8)
.L_8:
        /*0004*/ 	.word	0x0000007c


	//----- nvinfo : EIATTR_KPARAM_INFO
	.align		4
.L_9:
        /*0008*/ 	.byte	0x04, 0x17
        /*000a*/ 	.short	(.L_11 - .L_10)
.L_10:
        /*000c*/ 	.word	0x00000000
        /*0010*/ 	.short	0x0006
        /*0012*/ 	.short	0x002c
        /*0014*/ 	.byte	0x00, 0xf0, 0x11, 0x00


	//----- nvinfo : EIATTR_KPARAM_INFO
	.align		4
.L_11:
        /*0018*/ 	.byte	0x04, 0x17
        /*001a*/ 	.short	(.L_13 - .L_12)
.L_12:
        /*001c*/ 	.word	0x00000000
        /*0020*/ 	.short	0x0005
        /*0022*/ 	.short	0x0028
        /*0024*/ 	.byte	0x00, 0xf0, 0x11, 0x00


	//----- nvinfo : EIATTR_KPARAM_INFO
	.align		4
.L_13:
        /*0028*/ 	.byte	0x04, 0x17
        /*002a*/ 	.short	(.L_15 - .L_14)
.L_14:
        /*002c*/ 	.word	0x00000000
        /*0030*/ 	.short	0x0004
        /*0032*/ 	.short	0x0020
        /*0034*/ 	.byte	0x00, 0xf4, 0x21, 0x00


	//----- nvinfo : EIATTR_KPARAM_INFO
	.align		4
.L_15:
        /*0038*/ 	.byte	0x04, 0x17
        /*003a*/ 	.short	(.L_17 - .L_16)
.L_16:
        /*003c*/ 	.word	0x00000000
        /*0040*/ 	.short	0x0003
        /*0042*/ 	.short	0x0018
        /*0044*/ 	.byte	0x00, 0xf4, 0x21, 0x00


	//----- nvinfo : EIATTR_KPARAM_INFO
	.align		4
.L_17:
        /*0048*/ 	.byte	0x04, 0x17
        /*004a*/ 	.short	(.L_19 - .L_18)
.L_18:
        /*004c*/ 	.word	0x00000000
        /*0050*/ 	.short	0x0002
        /*0052*/ 	.short	0x0010
        /*0054*/ 	.byte	0x00, 0xf4, 0x21, 0x00


	//----- nvinfo : EIATTR_KPARAM_INFO
	.align		4
.L_19:
        /*0058*/ 	.byte	0x04, 0x17
        /*005a*/ 	.short	(.L_21 - .L_20)
.L_20:
        /*005c*/ 	.word	0x00000000
        /*0060*/ 	.short	0x0001
        /*0062*/ 	.short	0x0008
        /*0064*/ 	.byte	0x00, 0xf4, 0x21, 0x00


	//----- nvinfo : EIATTR_KPARAM_INFO
	.align		4
.L_21:
        /*0068*/ 	.byte	0x04, 0x17
        /*006a*/ 	.short	(.L_23 - .L_22)
.L_22:
        /*006c*/ 	.word	0x00000000
        /*0070*/ 	.short	0x0000
        /*0072*/ 	.short	0x0000
        /*0074*/ 	.byte	0x00, 0xf4, 0x21, 0x00


	//----- nvinfo : EIATTR_SPARSE_MMA_MASK
	.align		4
.L_23:
        /*0078*/ 	.byte	0x03, 0x50
        /*007a*/ 	.short	0x0000


	//----- nvinfo : EIATTR_MAXREG_COUNT
	.align		4
        /*007c*/ 	.byte	0x03, 0x1b
        /*007e*/ 	.short	0x00ff


	//----- nvinfo : EIATTR_EXIT_INSTR_OFFSETS
	.align		4
        /*0080*/ 	.byte	0x04, 0x1c
        /*0082*/ 	.short	(.L_25 - .L_24)


	//   ....[0]....
.L_24:
        /*0084*/ 	.word	0x000009a0


	//   ....[1]....
        /*0088*/ 	.word	0x00000a10


	//----- nvinfo : EIATTR_REQNTID
	.align		4
.L_25:
        /*008c*/ 	.byte	0x04, 0x10
        /*008e*/ 	.short	(.L_27 - .L_26)
.L_26:
        /*0090*/ 	.word	0x00000080
        /*0094*/ 	.word	0x00000001
        /*0098*/ 	.word	0x00000001


	//----- nvinfo : EIATTR_CBANK_PARAM_SIZE
	.align		4
.L_27:
        /*009c*/ 	.byte	0x03, 0x19
        /*009e*/ 	.short	0x0030


	//----- nvinfo : EIATTR_PARAM_CBANK
	.align		4
        /*00a0*/ 	.byte	0x04, 0x0a
        /*00a2*/ 	.short	(.L_29 - .L_28)
	.align		4
.L_28:
        /*00a4*/ 	.word	index@(.nv.constant0.triton_poi_fused_add_mul_31)
        /*00a8*/ 	.short	0x0210
        /*00aa*/ 	.short	0x0030


	//----- nvinfo : EIATTR_SW_WAR
	.align		4
.L_29:
        /*00ac*/ 	.byte	0x04, 0x36
        /*00ae*/ 	.short	(.L_31 - .L_30)
.L_30:
        /*00b0*/ 	.word	0x00000008
.L_31:


//--------------------- .nv.callgraph             --------------------------
	.section	.nv.callgraph,"",@"SHT_CUDA_CALLGRAPH"
	.align	4
	.sectionentsize	8
	.align		4
        /*0000*/ 	.word	0x00000000
	.align		4
        /*0004*/ 	.word	0xffffffff
	.align		4
        /*0008*/ 	.word	0x00000000
	.align		4
        /*000c*/ 	.word	0xfffffffe
	.align		4
        /*0010*/ 	.word	0x00000000
	.align		4
        /*0014*/ 	.word	0xfffffffd
	.align		4
        /*0018*/ 	.word	0x00000000
	.align		4
        /*001c*/ 	.word	0xfffffffc


//--------------------- .text.triton_poi_fused_add_mul_31 --------------------------
	.section	.text.triton_poi_fused_add_mul_31,"ax",@progbits
	.sectionflags	@"SHF_BARRIERS=1"
	.align	128
        .global         triton_poi_fused_add_mul_31
        .type           triton_poi_fused_add_mul_31,@function
        .size           triton_poi_fused_add_mul_31,(.L_x_1 - triton_poi_fused_add_mul_31)
        .other          triton_poi_fused_add_mul_31,@"STO_CUDA_ENTRY STV_DEFAULT"
triton_poi_fused_add_mul_31:
.text.triton_poi_fused_add_mul_31:
[----:B------:R-:W0:Y:S02]  /*0000*/  LDC R1, c[0x0][0x28] ;  /* 0x00000a00ff017b82 */ /* 0x000e240000000800 */
[----:B------:R-:W1:Y:S01]  /*0010*/  S2R R10, SR_CTAID.X ;  /* 0x00000000000a7919 */ /* 0x000e620000002500 */
[----:B------:R-:W2:Y:S01]  /*0020*/  LDC.64 R8, c[0x0][0x210] ;  /* 0x00008400ff087b82 */ /* 0x000ea20000000a00 */
[----:B------:R-:W-:Y:S02]  /*0030*/  CS2R R4, SRZ ;  /* 0x0000000000047805 */ /* 0x000fe4000001ff00 */
[----:B------:R-:W-:Y:S01]  /*0040*/  CS2R R6, SRZ ;  /* 0x0000000000067805 */ /* 0x000fe2000001ff00 */
[----:B------:R-:W3:Y:S01]  /*0050*/  S2R R20, SR_TID.X ;  /* 0x0000000000147919 */ /* 0x000ee20000002100 */
[----:B------:R-:W-:Y:S01]  /*0060*/  ULDC.64 UR6, c[0x0][0x208] ;  /* 0x0000820000067ab9 */ /* 0x000fe20000000a00 */
[----:B------:R-:W4:Y:S01]  /*0070*/  S2R R16, SR_CTAID.Y ;  /* 0x0000000000107919 */ /* 0x000f220000002600 */
[----:B-1----:R-:W-:Y:S02]  /*0080*/  IMAD.SHL.U32 R10, R10, 0x20, RZ ;  /* 0x000000200a0a7824 */ /* 0x002fe400078e00ff */
[----:B---3--:R-:W-:Y:S01]  /*0090*/  IMAD.SHL.U32 R21, R20, 0x4, RZ ;  /* 0x0000000414157824 */ /* 0x008fe200078e00ff */
[----:B------:R-:W-:Y:S01]  /*00a0*/  SHF.R.U32.HI R17, RZ, 0x3, R20 ;  /* 0x00000003ff117819 */ /* 0x000fe20000011614 */
[----:B----4-:R-:W-:-:S03]  /*00b0*/  IMAD.SHL.U32 R16, R16, 0x20, RZ ;  /* 0x0000002010107824 */ /* 0x010fc600078e00ff */
[----:B------:R-:W-:Y:S02]  /*00c0*/  LOP3.LUT R3, R10, 0x1c, R21, 0xf8, !PT ;  /* 0x0000001c0a037812 */ /* 0x000fe400078ef815 */
[----:B------:R-:W-:Y:S02]  /*00d0*/  SGXT.U32 R17, R17, 0x4 ;  /* 0x000000041111781a */ /* 0x000fe40000000000 */
[----:B------:R-:W-:Y:S02]  /*00e0*/  ISETP.GE.AND P0, PT, R3, 0x40, PT ;  /* 0x000000400300780c */ /* 0x000fe40003f06270 */
[----:B------:R-:W-:Y:S02]  /*00f0*/  LOP3.LUT R2, R16, R17, RZ, 0xfc, !PT ;  /* 0x0000001110027212 */ /* 0x000fe400078efcff */
[----:B------:R-:W-:Y:S02]  /*0100*/  LOP3.LUT R0, R16, 0x10, R17, 0xfe, !PT ;  /* 0x0000001010007812 */ /* 0x000fe400078efe11 */
[C---:B------:R-:W-:Y:S01]  /*0110*/  ISETP.LT.AND P1, PT, R2.reuse, 0x200, !P0 ;  /* 0x000002000200780c */ /* 0x040fe20004721270 */
[--C-:B------:R-:W-:Y:S01]  /*0120*/  IMAD R2, R2, 0x40, R3.reuse ;  /* 0x0000004002027824 */ /* 0x100fe200078e0203 */
[C---:B------:R-:W-:Y:S01]  /*0130*/  ISETP.LT.AND P0, PT, R0.reuse, 0x200, !P0 ;  /* 0x000002000000780c */ /* 0x040fe20004701270 */
[----:B------:R-:W-:-:S02]  /*0140*/  IMAD R0, R0, 0x40, R3 ;  /* 0x0000004000007824 */ /* 0x000fc400078e0203 */
[--C-:B--2---:R-:W-:Y:S01]  /*0150*/  IMAD.WIDE R18, R2, 0x4, R8.reuse ;  /* 0x0000000402127825 */ /* 0x104fe200078e0208 */
[----:B------:R-:W-:Y:S02]  /*0160*/  CS2R R12, SRZ ;  /* 0x00000000000c7805 */ /* 0x000fe4000001ff00 */
[----:B------:R-:W-:Y:S01]  /*0170*/  CS2R R14, SRZ ;  /* 0x00000000000e7805 */ /* 0x000fe2000001ff00 */
[----:B------:R-:W-:-:S04]  /*0180*/  IMAD.WIDE R8, R0, 0x4, R8 ;  /* 0x0000000400087825 */ /* 0x000fc800078e0208 */
[----:B------:R-:W2:Y:S04]  /*0190*/  @P1 LDG.E.EL.128 R4, desc[UR6][R18.64] ;  /* 0x0000000612041981 */ /* 0x000ea8000c2e1d00 */
[----:B------:R1:W3:Y:S01]  /*01a0*/  @P0 LDG.E.EL.128 R12, desc[UR6][R8.64] ;  /* 0x00000006080c0981 */ /* 0x0002e2000c2e1d00 */
[----:B------:R-:W4:Y:S01]  /*01b0*/  S2UR UR5, SR_CgaCtaId ;  /* 0x00000000000579c3 */ /* 0x000f220000008800 */
[----:B------:R-:W-:Y:S01]  /*01c0*/  IMAD.SHL.U32 R3, R20, 0x80, RZ ;  /* 0x0000008014037824 */ /* 0x000fe200078e00ff */
[----:B------:R-:W-:Y:S01]  /*01d0*/  UMOV UR4, 0x400 ;  /* 0x0000040000047882 */ /* 0x000fe20000000000 */
[----:B------:R-:W-:Y:S02]  /*01e0*/  LOP3.LUT R11, R10, R17, RZ, 0xfc, !PT ;  /* 0x000000110a0b7212 */ /* 0x000fe400078efcff */
[----:B------:R-:W-:-:S02]  /*01f0*/  LOP3.LUT R10, R10, 0x10, R17, 0xfe, !PT ;  /* 0x000000100a0a7812 */ /* 0x000fc400078efe11 */
[----:B------:R-:W-:Y:S01]  /*0200*/  LOP3.LUT R22, R3, 0x380, RZ, 0xc0, !PT ;  /* 0x0000038003167812 */ /* 0x000fe200078ec0ff */
[----:B-1----:R-:W1:Y:S03]  /*0210*/  LDC.64 R8, c[0x0][0x218] ;  /* 0x00008600ff087b82 */ /* 0x002e660000000a00 */
[C---:B------:R-:W-:Y:S02]  /*0220*/  LOP3.LUT R28, R22.reuse, 0x20, RZ, 0xfc, !PT ;  /* 0x00000020161c7812 */ /* 0x040fe400078efcff */
[C---:B------:R-:W-:Y:S02]  /*0230*/  LOP3.LUT R30, R22.reuse, 0x40, RZ, 0xfc, !PT ;  /* 0x00000040161e7812 */ /* 0x040fe400078efcff */
[C---:B------:R-:W-:Y:S02]  /*0240*/  LOP3.LUT R3, R22.reuse, R17, RZ, 0xfc, !PT ;  /* 0x0000001116037212 */ /* 0x040fe400078efcff */
[----:B------:R-:W-:-:S02]  /*0250*/  LOP3.LUT R29, R22, 0x60, RZ, 0xfc, !PT ;  /* 0x00000060161d7812 */ /* 0x000fc400078efcff */
[----:B------:R-:W-:Y:S02]  /*0260*/  SHF.R.U32.HI R28, RZ, 0x5, R28 ;  /* 0x00000005ff1c7819 */ /* 0x000fe4000001161c */
[----:B------:R-:W-:Y:S02]  /*0270*/  SHF.R.U32.HI R30, RZ, 0x5, R30 ;  /* 0x00000005ff1e7819 */ /* 0x000fe4000001161e */
[----:B------:R-:W-:Y:S01]  /*0280*/  SHF.R.U32.HI R29, RZ, 0x5, R29 ;  /* 0x00000005ff1d7819 */ /* 0x000fe2000001161d */
[----:B----4-:R-:W-:Y:S01]  /*0290*/  UPRMT UR4, UR5, 0x654, UR4 ;  /* 0x0000065405047896 */ /* 0x010fe20008000004 */
[----:B------:R-:W-:-:S04]  /*02a0*/  LOP3.LUT R17, R16, 0x1c, R21, 0xf8, !PT ;  /* 0x0000001c10117812 */ /* 0x000fc800078ef815 */
[----:B------:R-:W-:Y:S02]  /*02b0*/  ISETP.GE.AND P4, PT, R17, 0x200, PT ;  /* 0x000002001100780c */ /* 0x000fe40003f86270 */
[----:B------:R-:W-:Y:S02]  /*02c0*/  LEA.HI R18, R22, UR4, RZ, 0x1f ;  /* 0x0000000416127c11 */ /* 0x000fe4000f8ff8ff */
[----:B------:R-:W-:Y:S02]  /*02d0*/  LEA R16, R30, UR4, 0x4 ;  /* 0x000000041e107c11 */ /* 0x000fe4000f8e20ff */
[----:B------:R-:W-:Y:S01]  /*02e0*/  LEA R24, R29, UR4, 0x4 ;  /* 0x000000041d187c11 */ /* 0x000fe2000f8e20ff */
[C---:B------:R-:W-:Y:S01]  /*02f0*/  IMAD R19, R3.reuse, 0x4, R18 ;  /* 0x0000000403137824 */ /* 0x040fe200078e0212 */
[----:B------:R-:W-:Y:S01]  /*0300*/  LEA R18, R28, UR4, 0x4 ;  /* 0x000000041c127c11 */ /* 0x000fe2000f8e20ff */
[C---:B------:R-:W-:Y:S01]  /*0310*/  IMAD R27, R3.reuse, 0x4, R16 ;  /* 0x00000004031b7824 */ /* 0x040fe200078e0210 */
[----:B------:R-:W-:Y:S01]  /*0320*/  SHF.R.S32.HI R22, RZ, 0x1f, R17 ;  /* 0x0000001fff167819 */ /* 0x000fe20000011411 */
[----:B------:R-:W-:Y:S01]  /*0330*/  IMAD R16, R3, 0x4, R24 ;  /* 0x0000000403107824 */ /* 0x000fe200078e0218 */
[----:B------:R-:W-:Y:S01]  /*0340*/  ISETP.LT.AND P2, PT, R11, 0x40, !P4 ;  /* 0x000000400b00780c */ /* 0x000fe20006741270 */
[----:B------:R-:W-:Y:S01]  /*0350*/  IMAD R18, R3, 0x4, R18 ;  /* 0x0000000403127824 */ /* 0x000fe200078e0212 */
[----:B------:R-:W-:Y:S01]  /*0360*/  LEA.HI R22, R22, R17, RZ, 0x7 ;  /* 0x0000001116167211 */ /* 0x000fe200078f38ff */
[----:B------:R-:W4:Y:S01]  /*0370*/  LDC.64 R24, c[0x0][0x220] ;  /* 0x00008800ff187b82 */ /* 0x000f220000000a00 */
[----:B------:R-:W-:Y:S01]  /*0380*/  ISETP.LT.AND P3, PT, R10, 0x40, !P4 ;  /* 0x000000400a00780c */ /* 0x000fe20006761270 */
[----:B--2---:R2:W-:Y:S04]  /*0390*/  STS [R19], R4 ;  /* 0x0000000413007388 */ /* 0x0045e80000000800 */
[----:B------:R5:W-:Y:S04]  /*03a0*/  STS [R18+0x80], R5 ;  /* 0x0000800512007388 */ /* 0x000be80000000800 */
[----:B------:R-:W-:Y:S01]  /*03b0*/  STS [R27+0x100], R6 ;  /* 0x000100061b007388 */ /* 0x000fe20000000800 */
[----:B--2---:R-:W-:-:S03]  /*03c0*/  LOP3.LUT R4, R22, 0xffffff80, RZ, 0xc0, !PT ;  /* 0xffffff8016047812 */ /* 0x004fc600078ec0ff */
[----:B------:R2:W-:Y:S01]  /*03d0*/  STS [R16+0x180], R7 ;  /* 0x0001800710007388 */ /* 0x0005e20000000800 */
[----:B-----5:R-:W-:-:S03]  /*03e0*/  IMAD.SHL.U32 R5, R22, 0x40, RZ ;  /* 0x0000004016057824 */ /* 0x020fc600078e00ff */
[----:B---3--:R-:W-:Y:S01]  /*03f0*/  STS [R19+0x40], R12 ;  /* 0x0000400c13007388 */ /* 0x008fe20000000800 */
[----:B------:R-:W3:Y:S01]  /*0400*/  LDC.64 R22, c[0x0][0x228] ;  /* 0x00008a00ff167b82 */ /* 0x000ee20000000a00 */
[----:B------:R-:W-:Y:S01]  /*0410*/  IMAD.IADD R17, R17, 0x1, -R4 ;  /* 0x0000000111117824 */ /* 0x000fe200078e0a04 */
[----:B------:R-:W-:Y:S01]  /*0420*/  LOP3.LUT R26, R5, 0xffffe000, RZ, 0xc0, !PT ;  /* 0xffffe000051a7812 */ /* 0x000fe200078ec0ff */
[----:B------:R1:W-:Y:S01]  /*0430*/  STS [R18+0xc0], R13 ;  /* 0x0000c00d12007388 */ /* 0x0003e20000000800 */
[----:B------:R-:W-:Y:S02]  /*0440*/  CS2R R4, SRZ ;  /* 0x0000000000047805 */ /* 0x000fe4000001ff00 */
[----:B--2---:R-:W-:Y:S01]  /*0450*/  CS2R R6, SRZ ;  /* 0x0000000000067805 */ /* 0x004fe2000001ff00 */
[----:B------:R2:W-:Y:S01]  /*0460*/  STS [R27+0x140], R14 ;  /* 0x0001400e1b007388 */ /* 0x0005e20000000800 */
[----:B------:R-:W-:-:S03]  /*0470*/  IMAD.IADD R26, R17, 0x1, R26 ;  /* 0x00000001111a7824 */ /* 0x000fc600078e021a */
[----:B------:R5:W-:Y:S01]  /*0480*/  STS [R16+0x1c0], R15 ;  /* 0x0001c00f10007388 */ /* 0x000be20000000800 */
[----:B-1----:R-:W-:Y:S01]  /*0490*/  IMAD.WIDE R18, R17, 0x4, R8 ;  /* 0x0000000411127825 */ /* 0x002fe200078e0208 */
[----:B------:R-:W-:Y:S03]  /*04a0*/  BAR.SYNC.DEFER_BLOCKING 0x0 ;  /* 0x0000000000007b1d */ /* 0x000fe60000010000 */
[--C-:B--2---:R-:W-:Y:S02]  /*04b0*/  IMAD R27, R11, 0x80, R26.reuse ;  /* 0x000000800b1b7824 */ /* 0x104fe400078e021a */
[----:B------:R-:W-:Y:S01]  /*04c0*/  IMAD R13, R10, 0x80, R26 ;  /* 0x000000800a0d7824 */ /* 0x000fe200078e021a */
[----:B------:R-:W-:Y:S01]  /*04d0*/  CS2R R8, SRZ ;  /* 0x0000000000087805 */ /* 0x000fe2000001ff00 */
[----:B----4-:R-:W-:Y:S01]  /*04e0*/  IMAD.WIDE R26, R27, 0x4, R24 ;  /* 0x000000041b1a7825 */ /* 0x010fe200078e0218 */
[----:B------:R-:W-:-:S02]  /*04f0*/  CS2R R10, SRZ ;  /* 0x00000000000a7805 */ /* 0x000fc4000001ff00 */
[----:B-----5:R-:W-:Y:S01]  /*0500*/  CS2R R14, SRZ ;  /* 0x00000000000e7805 */ /* 0x020fe2000001ff00 */
[----:B---3--:R-:W-:Y:S01]  /*0510*/  IMAD.WIDE R22, R17, 0x4, R22 ;  /* 0x0000000411167825 */ /* 0x008fe200078e0216 */
[----:B------:R-:W-:-:S03]  /*0520*/  CS2R R16, SRZ ;  /* 0x0000000000107805 */ /* 0x000fc6000001ff00 */
[----:B------:R-:W-:Y:S01]  /*0530*/  IMAD.WIDE R24, R13, 0x4, R24 ;  /* 0x000000040d187825 */ /* 0x000fe200078e0218 */
[----:B------:R-:W-:Y:S01]  /*0540*/  CS2R R12, SRZ ;  /* 0x00000000000c7805 */ /* 0x000fe2000001ff00 */
[----:B------:R1:W2:Y:S04]  /*0550*/  @!P4 LDG.E.EL.128 R4, desc[UR6][R18.64] ;  /* 0x000000061204c981 */ /* 0x0002a8000c2e1d00 */
[----:B------:R-:W2:Y:S04]  /*0560*/  @P2 LDG.E.EL.128 R8, desc[UR6][R26.64] ;  /* 0x000000061a082981 */ /* 0x000ea8000c2e1d00 */
[----:B------:R-:W3:Y:S01]  /*0570*/  @P3 LDG.E.EL.128 R12, desc[UR6][R24.64] ;  /* 0x00000006180c3981 */ /* 0x000ee2000c2e1d00 */
[----:B-1----:R-:W-:-:S06]  /*0580*/  CS2R R18, SRZ ;  /* 0x0000000000127805 */ /* 0x002fcc000001ff00 */
[----:B------:R-:W2:Y:S01]  /*0590*/  @!P4 LDG.E.EL.128 R16, desc[UR6][R22.64] ;  /* 0x000000061610c981 */ /* 0x000ea2000c2e1d00 */
[----:B------:R-:W-:Y:S02]  /*05a0*/  LEA R28, R28, UR4, 0x2 ;  /* 0x000000041c1c7c11 */ /* 0x000fe4000f8e10ff */
[----:B------:R-:W-:Y:S01]  /*05b0*/  LEA R30, R30, UR4, 0x2 ;  /* 0x000000041e1e7c11 */ /* 0x000fe2000f8e10ff */
[-CC-:B--2---:R-:W-:Y:S01]  /*05c0*/  FFMA R31, R8, R4.reuse, R16.reuse ;  /* 0x00000004081f7223 */ /* 0x184fe20000000010 */
[----:B---3--:R-:W-:Y:S01]  /*05d0*/  FFMA R33, R12, R4, R16 ;  /* 0x000000040c217223 */ /* 0x008fe20000000010 */
[----:B------:R-:W-:Y:S02]  /*05e0*/  SHF.R.U32.HI R8, RZ, 0x5, R21 ;  /* 0x00000005ff087819 */ /* 0x000fe40000011615 */
[----:B------:R-:W-:Y:S02]  /*05f0*/  LOP3.LUT R12, R21, 0x1fc, RZ, 0xc0, !PT ;  /* 0x000001fc150c7812 */ /* 0x000fe400078ec0ff */
[----:B------:R-:W-:-:S02]  /*0600*/  LOP3.LUT R21, R20, 0x7f, RZ, 0xc0, !PT ;  /* 0x0000007f14157812 */ /* 0x000fc400078ec0ff */
[----:B------:R-:W-:Y:S02]  /*0610*/  SGXT.U32 R8, R8, 0x4 ;  /* 0x000000040808781a */ /* 0x000fe40000000000 */
[----:B------:R-:W-:-:S03]  /*0620*/  LOP3.LUT R4, R12, 0x200, RZ, 0xfc, !PT ;  /* 0x000002000c047812 */ /* 0x000fc600078efcff */
[C---:B------:R-:W-:Y:S01]  /*0630*/  IMAD.IADD R21, R8.reuse, 0x1, R21 ;  /* 0x0000000108157824 */ /* 0x040fe200078e0215 */
[----:B------:R-:W-:Y:S02]  /*0640*/  SHF.R.U32.HI R16, RZ, 0x5, R4 ;  /* 0x00000005ff107819 */ /* 0x000fe40000011604 */
[----:B------:R-:W1:Y:S01]  /*0650*/  S2R R4, SR_TID.X ;  /* 0x0000000000047919 */ /* 0x000e620000002100 */
[----:B------:R-:W-:Y:S02]  /*0660*/  LEA R8, R8, UR4, 0x2 ;  /* 0x0000000408087c11 */ /* 0x000fe4000f8e10ff */
[----:B------:R-:W-:Y:S01]  /*0670*/  LEA R23, R16, UR4, 0x4 ;  /* 0x0000000410177c11 */ /* 0x000fe2000f8e20ff */
[----:B------:R-:W-:Y:S01]  /*0680*/  FFMA R16, R13, R5, R17 ;  /* 0x000000050d107223 */ /* 0x000fe20000000011 */
[----:B------:R-:W-:-:S03]  /*0690*/  LEA R21, R21, UR4, 0x4 ;  /* 0x0000000415157c11 */ /* 0x000fc6000f8e20ff */
[----:B------:R-:W-:Y:S02]  /*06a0*/  IMAD R24, R12, 0x4, R23 ;  /* 0x000000040c187824 */ /* 0x000fe400078e0217 */
[----:B------:R-:W-:Y:S01]  /*06b0*/  FFMA R12, R9, R5, R17 ;  /* 0x00000005090c7223 */ /* 0x000fe20000000011 */
[-CC-:B------:R-:W-:Y:S01]  /*06c0*/  FFMA R5, R10, R6.reuse, R18.reuse ;  /* 0x000000060a057223 */ /* 0x180fe20000000012 */
[----:B------:R-:W2:Y:S01]  /*06d0*/  LDS.128 R20, [R21] ;  /* 0x0000000015147984 */ /* 0x000ea20000000c00 */
[----:B------:R-:W-:Y:S01]  /*06e0*/  FFMA R9, R14, R6, R18 ;  /* 0x000000060e097223 */ /* 0x000fe20000000012 */
[-CC-:B------:R-:W-:Y:S01]  /*06f0*/  FFMA R6, R11, R7.reuse, R19.reuse ;  /* 0x000000070b067223 */ /* 0x180fe20000000013 */
[----:B------:R-:W-:Y:S01]  /*0700*/  FFMA R10, R15, R7, R19 ;  /* 0x000000070f0a7223 */ /* 0x000fe20000000013 */
[----:B------:R-:W3:Y:S01]  /*0710*/  LDS.128 R24, [R24+0x800] ;  /* 0x0008000018187984 */ /* 0x000ee20000000c00 */
[----:B------:R-:W-:Y:S01]  /*0720*/  LEA R18, R29, UR4, 0x2 ;  /* 0x000000041d127c11 */ /* 0x000fe2000f8e10ff */
[----:B------:R-:W-:-:S02]  /*0730*/  IMAD R11, R3, 0x4, R30 ;  /* 0x00000004030b7824 */ /* 0x000fc400078e021e */
[C---:B-1----:R-:W-:Y:S02]  /*0740*/  IMAD.SHL.U32 R7, R4.reuse, 0x80, RZ ;  /* 0x0000008004077824 */ /* 0x042fe400078e00ff */
[----:B------:R-:W-:-:S03]  /*0750*/  IMAD.SHL.U32 R4, R4, 0x4, RZ ;  /* 0x0000000404047824 */ /* 0x000fc600078e00ff */
[----:B------:R-:W-:-:S04]  /*0760*/  LOP3.LUT R7, R7, 0x380, RZ, 0xc0, !PT ;  /* 0x0000038007077812 */ /* 0x000fc800078ec0ff */
[----:B------:R-:W-:Y:S01]  /*0770*/  LEA.HI R14, R7, UR4, RZ, 0x1d ;  /* 0x00000004070e7c11 */ /* 0x000fe2000f8fe8ff */
[----:B------:R-:W-:-:S04]  /*0780*/  IMAD R7, R3, 0x4, R28 ;  /* 0x0000000403077824 */ /* 0x000fc800078e021c */
[C---:B------:R-:W-:Y:S02]  /*0790*/  IMAD R13, R3.reuse, 0x4, R14 ;  /* 0x00000004030d7824 */ /* 0x040fe400078e020e */
[----:B------:R-:W-:Y:S02]  /*07a0*/  IMAD R3, R3, 0x4, R18 ;  /* 0x0000000403037824 */ /* 0x000fe400078e0212 */
[----:B--2---:R-:W-:Y:S01]  /*07b0*/  FADD R20, R20, R31 ;  /* 0x0000001f14147221 */ /* 0x004fe20000000000 */
[----:B------:R-:W-:Y:S01]  /*07c0*/  BAR.SYNC.DEFER_BLOCKING 0x0 ;  /* 0x0000000000007b1d */ /* 0x000fe20000010000 */
[----:B------:R-:W-:Y:S01]  /*07d0*/  FADD R12, R21, R12 ;  /* 0x0000000c150c7221 */ /* 0x000fe20000000000 */
[----:B------:R-:W-:Y:S01]  /*07e0*/  FADD R22, R22, R5 ;  /* 0x0000000516167221 */ /* 0x000fe20000000000 */
[----:B------:R-:W-:Y:S01]  /*07f0*/  FADD R6, R23, R6 ;  /* 0x0000000617067221 */ /* 0x000fe20000000000 */
[----:B---3--:R-:W-:Y:S01]  /*0800*/  FADD R24, R24, R33 ;  /* 0x0000002118187221 */ /* 0x008fe20000000000 */
[----:B------:R-:W-:Y:S01]  /*0810*/  FADD R14, R25, R16 ;  /* 0x00000010190e7221 */ /* 0x000fe20000000000 */
[----:B------:R-:W-:Y:S01]  /*0820*/  FADD R26, R26, R9 ;  /* 0x000000091a1a7221 */ /* 0x000fe20000000000 */
[----:B------:R-:W-:Y:S01]  /*0830*/  FADD R10, R27, R10 ;  /* 0x0000000a1b0a7221 */ /* 0x000fe20000000000 */
[----:B------:R-:W-:-:S04]  /*0840*/  LOP3.LUT R21, R4, 0x1fc, RZ, 0xc0, !PT ;  /* 0x000001fc04157812 */ /* 0x000fc800078ec0ff */
[C---:B------:R-:W-:Y:S01]  /*0850*/  LOP3.LUT R4, R21.reuse, 0x200, RZ, 0xfc, !PT ;  /* 0x0000020015047812 */ /* 0x040fe200078efcff */
[----:B------:R-:W-:Y:S02]  /*0860*/  IMAD R15, R21, 0x4, R8 ;  /* 0x00000004150f7824 */ /* 0x000fe400078e0208 */
[----:B------:R-:W1:Y:S01]  /*0870*/  LDC.64 R8, c[0x0][0x230] ;  /* 0x00008c00ff087b82 */ /* 0x000e620000000a00 */
[----:B------:R-:W-:Y:S01]  /*0880*/  SHF.R.U32.HI R4, RZ, 0x5, R4 ;  /* 0x00000005ff047819 */ /* 0x000fe20000011604 */
[----:B------:R-:W-:Y:S04]  /*0890*/  STS [R13], R20 ;  /* 0x000000140d007388 */ /* 0x000fe80000000800 */
[----:B------:R-:W-:Y:S04]  /*08a0*/  STS [R7+0x80], R12 ;  /* 0x0000800c07007388 */ /* 0x000fe80000000800 */
[----:B------:R-:W-:Y:S04]  /*08b0*/  STS [R11+0x100], R22 ;  /* 0x000100160b007388 */ /* 0x000fe80000000800 */
[----:B------:R2:W-:Y:S04]  /*08c0*/  STS [R3+0x180], R6 ;  /* 0x0001800603007388 */ /* 0x0005e80000000800 */
[----:B------:R-:W-:Y:S04]  /*08d0*/  STS [R13+0x40], R24 ;  /* 0x000040180d007388 */ /* 0x000fe80000000800 */
[----:B------:R-:W-:Y:S01]  /*08e0*/  STS [R7+0xc0], R14 ;  /* 0x0000c00e07007388 */ /* 0x000fe20000000800 */
[----:B--2---:R-:W-:Y:S01]  /*08f0*/  LEA R6, R4, UR4, 0x2 ;  /* 0x0000000404067c11 */ /* 0x004fe2000f8e10ff */
[----:B-1----:R-:W-:-:S02]  /*0900*/  IMAD.WIDE R4, R2, 0x4, R8 ;  /* 0x0000000402047825 */ /* 0x002fc400078e0208 */
[----:B------:R-:W-:Y:S02]  /*0910*/  STS [R11+0x140], R26 ;  /* 0x0001401a0b007388 */ /* 0x000fe40000000800 */
[----:B------:R-:W-:Y:S02]  /*0920*/  IMAD R6, R21, 0x4, R6 ;  /* 0x0000000415067824 */ /* 0x000fe400078e0206 */
[----:B------:R-:W-:Y:S01]  /*0930*/  STS [R3+0x1c0], R10 ;  /* 0x0001c00a03007388 */ /* 0x000fe20000000800 */
[----:B------:R-:W-:Y:S06]  /*0940*/  BAR.SYNC.DEFER_BLOCKING 0x0 ;  /* 0x0000000000007b1d */ /* 0x000fec0000010000 */
[----:B------:R-:W-:Y:S04]  /*0950*/  LDS R16, [R15] ;  /* 0x000000000f107984 */ /* 0x000fe80000000800 */
[----:B------:R-:W-:Y:S04]  /*0960*/  LDS R17, [R15+0x4] ;  /* 0x000004000f117984 */ /* 0x000fe80000000800 */
[----:B------:R-:W-:Y:S04]  /*0970*/  LDS R18, [R15+0x8] ;  /* 0x000008000f127984 */ /* 0x000fe80000000800 */
[----:B------:R-:W1:Y:S04]  /*0980*/  LDS R19, [R15+0xc] ;  /* 0x00000c000f137984 */ /* 0x000e680000000800 */
[----:B-1----:R1:W-:Y:S01]  /*0990*/  @P1 STG.E.128 desc[UR6][R4.64], R16 ;  /* 0x0000001004001986 */ /* 0x0023e2000c101d06 */
[----:B------:R-:W-:Y:S05]  /*09a0*/  @!P0 EXIT ;  /* 0x000000000000894d */ /* 0x000fea0003800000 */
[----:B------:R-:W-:Y:S01]  /*09b0*/  LDS R12, [R6+0x800] ;  /* 0x00080000060c7984 */ /* 0x000fe20000000800 */
[----:B------:R-:W-:-:S03]  /*09c0*/  IMAD.WIDE R2, R0, 0x4, R8 ;  /* 0x0000000400027825 */ /* 0x000fc600078e0208 */
[----:B------:R-:W-:Y:S04]  /*09d0*/  LDS R13, [R6+0x804] ;  /* 0x00080400060d7984 */ /* 0x000fe80000000800 */
[----:B------:R-:W-:Y:S04]  /*09e0*/  LDS R14, [R6+0x808] ;  /* 0x00080800060e7984 */ /* 0x000fe80000000800 */
[----:B------:R-:W0:Y:S04]  /*09f0*/  LDS R15, [R6+0x80c] ;  /* 0x00080c00060f7984 */ /* 0x000e280000000800 */
[----:B0-----:R-:W-:Y:S01]  /*0a00*/  STG.E.128 desc[UR6][R2.64], R12 ;  /* 0x0000000c02007986 */ /* 0x001fe2000c101d06 */
[----:B------:R-:W-:Y:S05]  /*0a10*/  EXIT ;  /* 0x000000000000794d */ /* 0x000fea0003800000 */
.L_x_0:
[----:B------:R-:W-:-:S00]  /*0a20*/  BRA `(.L_x_0) ;  /* 0xfffffffc00fc7947 */ /* 0x000fc0000383ffff */
[----:B------:R-:W-:-:S00]  /*0a30*/  NOP ;  /* 0x0000000000007918 */ /* 0x000fc00000000000 */
        /* <DEDUP_REMOVED lines=12> */
.L_x_1:


//--------------------- .nv.shared.triton_poi_fused_add_mul_31 --------------------------
	.section	.nv.shared.triton_poi_fused_add_mul_31,"aw",@nobits
	.sectionflags	@""
	.align	16
	.zero		1024


//--------------------- .nv.constant0.triton_poi_fused_add_mul_31 --------------------------
	.section	.nv.constant0.triton_poi_fused_add_mul_31,"a",@progbits
	.sectionflags	@""
	.align	4
.nv.constant0.triton_poi_fused_add_mul_31:
	.zero		576
